//
// Generated by NVIDIA NVVM Compiler
//
// Compiler Build ID: CL-36424714
// Cuda compilation tools, release 13.0, V13.0.88
// Based on NVVM 20.0.0
//

.version 9.0
.target sm_100
.address_size 64

	// .globl	_Z11matrix_add3PfS_S_mm

.visible .entry _Z11matrix_add3PfS_S_mm(
	.param .u64 .ptr .align 1 _Z11matrix_add3PfS_S_mm_param_0,
	.param .u64 .ptr .align 1 _Z11matrix_add3PfS_S_mm_param_1,
	.param .u64 .ptr .align 1 _Z11matrix_add3PfS_S_mm_param_2,
	.param .u64 _Z11matrix_add3PfS_S_mm_param_3,
	.param .u64 _Z11matrix_add3PfS_S_mm_param_4
)
{
	.reg .pred 	%p<3>;
	.reg .b32 	%r<5>;
	.reg .b32 	%f<4>;
	.reg .b64 	%rd<17>;

	ld.param.u64 	%rd7, [_Z11matrix_add3PfS_S_mm_param_0];
	ld.param.u64 	%rd8, [_Z11matrix_add3PfS_S_mm_param_1];
	ld.param.u64 	%rd9, [_Z11matrix_add3PfS_S_mm_param_2];
	ld.param.u64 	%rd10, [_Z11matrix_add3PfS_S_mm_param_3];
	ld.param.u64 	%rd11, [_Z11matrix_add3PfS_S_mm_param_4];
	mov.u32 	%r1, %tid.x;
	mov.u32 	%r2, %ntid.x;
	mov.u32 	%r3, %ctaid.x;
	mad.lo.s32 	%r4, %r2, %r3, %r1;
	cvt.u64.u32 	%rd16, %r4;
	setp.le.u64 	%p1, %rd10, %rd16;
	@%p1 bra 	$L__BB0_3;
	cvta.to.global.u64 	%rd2, %rd7;
	cvta.to.global.u64 	%rd3, %rd8;
	cvta.to.global.u64 	%rd4, %rd9;
$L__BB0_2:
	shl.b64 	%rd12, %rd16, 2;
	add.s64 	%rd13, %rd2, %rd12;
	ld.global.f32 	%f1, [%rd13];
	add.s64 	%rd14, %rd3, %rd12;
	ld.global.f32 	%f2, [%rd14];
	add.f32 	%f3, %f1, %f2;
	add.s64 	%rd15, %rd4, %rd12;
	st.global.f32 	[%rd15], %f3;
	add.s64 	%rd16, %rd16, %rd11;
	setp.lt.u64 	%p2, %rd16, %rd10;
	@%p2 bra 	$L__BB0_2;
$L__BB0_3:
	ret;

}
	// .globl	_Z11matrix_add2PfS_S_m
.visible .entry _Z11matrix_add2PfS_S_m(
	.param .u64 .ptr .align 1 _Z11matrix_add2PfS_S_m_param_0,
	.param .u64 .ptr .align 1 _Z11matrix_add2PfS_S_m_param_1,
	.param .u64 .ptr .align 1 _Z11matrix_add2PfS_S_m_param_2,
	.param .u64 _Z11matrix_add2PfS_S_m_param_3
)
{
	.reg .pred 	%p<6>;
	.reg .b32 	%r<5>;
	.reg .b32 	%f<16>;
	.reg .b64 	%rd<54>;

	ld.param.u64 	%rd35, [_Z11matrix_add2PfS_S_m_param_0];
	ld.param.u64 	%rd36, [_Z11matrix_add2PfS_S_m_param_1];
	ld.param.u64 	%rd37, [_Z11matrix_add2PfS_S_m_param_2];
	ld.param.u64 	%rd34, [_Z11matrix_add2PfS_S_m_param_3];
	cvta.to.global.u64 	%rd1, %rd37;
	cvta.to.global.u64 	%rd2, %rd36;
	cvta.to.global.u64 	%rd3, %rd35;
	mov.u32 	%r1, %tid.x;
	mov.u32 	%r2, %nctaid.x;
	mov.u32 	%r3, %ctaid.x;
	mad.lo.s32 	%r4, %r2, %r3, %r1;
	cvt.u64.u32 	%rd4, %r4;
	cvt.u64.u32 	%rd5, %r2;
	setp.le.u64 	%p1, %rd34, %rd4;
	@%p1 bra 	$L__BB1_7;
	add.s64 	%rd38, %rd4, %rd5;
	min.u64 	%rd6, %rd38, %rd34;
	add.s64 	%rd39, %rd4, 1;
	max.u64 	%rd7, %rd6, %rd39;
	sub.s64 	%rd40, %rd7, %rd4;
	and.b64  	%rd8, %rd40, 3;
	setp.eq.s64 	%p2, %rd8, 0;
	mov.u64 	%rd53, %rd4;
	@%p2 bra 	$L__BB1_4;
	shl.b64 	%rd41, %rd4, 2;
	add.s64 	%rd48, %rd1, %rd41;
	add.s64 	%rd47, %rd2, %rd41;
	add.s64 	%rd46, %rd3, %rd41;
	neg.s64 	%rd45, %rd8;
	add.s64 	%rd53, %rd4, %rd8;
$L__BB1_3:
	.pragma "nounroll";
	ld.global.f32 	%f1, [%rd46];
	ld.global.f32 	%f2, [%rd47];
	add.f32 	%f3, %f1, %f2;
	st.global.f32 	[%rd48], %f3;
	add.s64 	%rd48, %rd48, 4;
	add.s64 	%rd47, %rd47, 4;
	add.s64 	%rd46, %rd46, 4;
	add.s64 	%rd45, %rd45, 1;
	setp.ne.s64 	%p3, %rd45, 0;
	@%p3 bra 	$L__BB1_3;
$L__BB1_4:
	sub.s64 	%rd42, %rd4, %rd7;
	setp.gt.u64 	%p4, %rd42, -4;
	@%p4 bra 	$L__BB1_7;
	shl.b64 	%rd43, %rd53, 2;
	add.s64 	%rd44, %rd43, 8;
	add.s64 	%rd52, %rd3, %rd44;
	add.s64 	%rd51, %rd2, %rd44;
	add.s64 	%rd50, %rd1, %rd44;
$L__BB1_6:
	ld.global.f32 	%f4, [%rd52+-8];
	ld.global.f32 	%f5, [%rd51+-8];
	add.f32 	%f6, %f4, %f5;
	st.global.f32 	[%rd50+-8], %f6;
	ld.global.f32 	%f7, [%rd52+-4];
	ld.global.f32 	%f8, [%rd51+-4];
	add.f32 	%f9, %f7, %f8;
	st.global.f32 	[%rd50+-4], %f9;
	ld.global.f32 	%f10, [%rd52];
	ld.global.f32 	%f11, [%rd51];
	add.f32 	%f12, %f10, %f11;
	st.global.f32 	[%rd50], %f12;
	ld.global.f32 	%f13, [%rd52+4];
	ld.global.f32 	%f14, [%rd51+4];
	add.f32 	%f15, %f13, %f14;
	st.global.f32 	[%rd50+4], %f15;
	add.s64 	%rd53, %rd53, 4;
	add.s64 	%rd52, %rd52, 16;
	add.s64 	%rd51, %rd51, 16;
	add.s64 	%rd50, %rd50, 16;
	setp.lt.u64 	%p5, %rd53, %rd6;
	@%p5 bra 	$L__BB1_6;
$L__BB1_7:
	ret;

}
	// .globl	_Z10matrix_addPfS_S_m
.visible .entry _Z10matrix_addPfS_S_m(
	.param .u64 .ptr .align 1 _Z10matrix_addPfS_S_m_param_0,
	.param .u64 .ptr .align 1 _Z10matrix_addPfS_S_m_param_1,
	.param .u64 .ptr .align 1 _Z10matrix_addPfS_S_m_param_2,
	.param .u64 _Z10matrix_addPfS_S_m_param_3
)
{
	.reg .pred 	%p<2>;
	.reg .b32 	%r<5>;
	.reg .b32 	%f<4>;
	.reg .b64 	%rd<13>;

	ld.param.u64 	%rd2, [_Z10matrix_addPfS_S_m_param_0];
	ld.param.u64 	%rd3, [_Z10matrix_addPfS_S_m_param_1];
	ld.param.u64 	%rd4, [_Z10matrix_addPfS_S_m_param_2];
	ld.param.u64 	%rd5, [_Z10matrix_addPfS_S_m_param_3];
	mov.u32 	%r1, %tid.x;
	mov.u32 	%r2, %ntid.x;
	mov.u32 	%r3, %ctaid.x;
	mad.lo.s32 	%r4, %r2, %r3, %r1;
	cvt.u64.u32 	%rd1, %r4;
	setp.le.u64 	%p1, %rd5, %rd1;
	@%p1 bra 	$L__BB2_2;
	cvta.to.global.u64 	%rd6, %rd2;
	cvta.to.global.u64 	%rd7, %rd3;
	cvta.to.global.u64 	%rd8, %rd4;
	shl.b64 	%rd9, %rd1, 2;
	add.s64 	%rd10, %rd6, %rd9;
	ld.global.f32 	%f1, [%rd10];
	add.s64 	%rd11, %rd7, %rd9;
	ld.global.f32 	%f2, [%rd11];
	add.f32 	%f3, %f1, %f2;
	add.s64 	%rd12, %rd8, %rd9;
	st.global.f32 	[%rd12], %f3;
$L__BB2_2:
	ret;

}


// ===== COMPILED SASS (sm_100) =====

	.target	sm_100

	.elftype	@"ET_EXEC"


//--------------------- .note.nv.tkinfo           --------------------------
	.section	.note.nv.tkinfo,"",@"SHT_NOTE"
	.sectionflags	@"SHF_NOTE_NV_TKINFO"
	.tkinfo
        /*0018*/ 	.word	0x00000002
        /*0030*/ 	.string	""
        /*0030*/ 	.string	"ptxas"
        /*0030*/ 	.string	"Cuda compilation tools, release 13.0, V13.0.88"
        /*0030*/ 	.string	"Build cuda_13.0.r13.0/compiler.36424714_0"
        /*0030*/ 	.string	"-arch sm_100 -m 64 "



//--------------------- .note.nv.cuinfo           --------------------------
	.section	.note.nv.cuinfo,"",@"SHT_NOTE"
	.sectionflags	@"SHF_NOTE_NV_CUINFO"
        /*0018*/ 	.short	0x0002
        /*001a*/ 	.short	0x0064
        /*001c*/ 	.short	0x0082
	.zero		2


//--------------------- .nv.info                  --------------------------
	.section	.nv.info,"",@"SHT_CUDA_INFO"
	.align	4


	//----- nvinfo : EIATTR_REGCOUNT
	.align		4
        /*0000*/ 	.byte	0x04, 0x2f
        /*0002*/ 	.short	(.L_1 - .L_0)
	.align		4
.L_0:
        /*0004*/ 	.word	index@(_Z11matrix_add3PfS_S_mm)
        /*0008*/ 	.word	0x00000010


	//----- nvinfo : EIATTR_FRAME_SIZE
	.align		4
.L_1:
        /*000c*/ 	.byte	0x04, 0x11
        /*000e*/ 	.short	(.L_3 - .L_2)
	.align		4
.L_2:
        /*0010*/ 	.word	index@(_Z11matrix_add3PfS_S_mm)
        /*0014*/ 	.word	0x00000000


	//----- nvinfo : EIATTR_REGCOUNT
	.align		4
.L_3:
        /*0018*/ 	.byte	0x04, 0x2f
        /*001a*/ 	.short	(.L_5 - .L_4)
	.align		4
.L_4:
        /*001c*/ 	.word	index@(_Z11matrix_add2PfS_S_m)
        /*0020*/ 	.word	0x00000016


	//----- nvinfo : EIATTR_FRAME_SIZE
	.align		4
.L_5:
        /*0024*/ 	.byte	0x04, 0x11
        /*0026*/ 	.short	(.L_7 - .L_6)
	.align		4
.L_6:
        /*0028*/ 	.word	index@(_Z11matrix_add2PfS_S_m)
        /*002c*/ 	.word	0x00000000


	//----- nvinfo : EIATTR_REGCOUNT
	.align		4
.L_7:
        /*0030*/ 	.byte	0x04, 0x2f
        /*0032*/ 	.short	(.L_9 - .L_8)
	.align		4
.L_8:
        /*0034*/ 	.word	index@(_Z10matrix_addPfS_S_m)
        /*0038*/ 	.word	0x0000000c


	//----- nvinfo : EIATTR_FRAME_SIZE
	.align		4
.L_9:
        /*003c*/ 	.byte	0x04, 0x11
        /*003e*/ 	.short	(.L_11 - .L_10)
	.align		4
.L_10:
        /*0040*/ 	.word	index@(_Z10matrix_addPfS_S_m)
        /*0044*/ 	.word	0x00000000


	//----- nvinfo : EIATTR_MIN_STACK_SIZE
	.align		4
.L_11:
        /*0048*/ 	.byte	0x04, 0x12
        /*004a*/ 	.short	(.L_13 - .L_12)
	.align		4
.L_12:
        /*004c*/ 	.word	index@(_Z10matrix_addPfS_S_m)
        /*0050*/ 	.word	0x00000000


	//----- nvinfo : EIATTR_MIN_STACK_SIZE
	.align		4
.L_13:
        /*0054*/ 	.byte	0x04, 0x12
        /*0056*/ 	.short	(.L_15 - .L_14)
	.align		4
.L_14:
        /*0058*/ 	.word	index@(_Z11matrix_add2PfS_S_m)
        /*005c*/ 	.word	0x00000000


	//----- nvinfo : EIATTR_MIN_STACK_SIZE
	.align		4
.L_15:
        /*0060*/ 	.byte	0x04, 0x12
        /*0062*/ 	.short	(.L_17 - .L_16)
	.align		4
.L_16:
        /*0064*/ 	.word	index@(_Z11matrix_add3PfS_S_mm)
        /*0068*/ 	.word	0x00000000
.L_17:


//--------------------- .nv.compat                --------------------------
	.section	.nv.compat,"",@"SHT_CUDA_COMPAT_INFO"
	.align	4
        /*0000*/ 	.byte	0x02, 0x09, 0x00, 0x00, 0x02, 0x02, 0x01, 0x00, 0x02, 0x05, 0x05, 0x00, 0x03, 0x07, 0x01, 0x01
        /*0010*/ 	.byte	0x02, 0x03, 0x00, 0x00, 0x02, 0x06, 0x01, 0x00, 0x04, 0x0b, 0x08, 0x00, 0x09, 0x00, 0x00, 0x00
        /*0020*/ 	.byte	0x00, 0x00, 0x00, 0x00


//--------------------- .nv.info._Z10matrix_addPfS_S_m --------------------------
	.section	.nv.info._Z10matrix_addPfS_S_m,"",@"SHT_CUDA_INFO"
	.sectionflags	@""
	.align	4


	//----- nvinfo : EIATTR_CUDA_API_VERSION
	.align		4
        /*0000*/ 	.byte	0x04, 0x37
        /*0002*/ 	.short	(.L_19 - .L_18)
.L_18:
        /*0004*/ 	.word	0x00000082


	//----- nvinfo : EIATTR_KPARAM_INFO
	.align		4
.L_19:
        /*0008*/ 	.byte	0x04, 0x17
        /*000a*/ 	.short	(.L_21 - .L_20)
.L_20:
        /*000c*/ 	.word	0x00000000
        /*0010*/ 	.short	0x0003
        /*0012*/ 	.short	0x0018
        /*0014*/ 	.byte	0x00, 0xf0, 0x21, 0x00


	//----- nvinfo : EIATTR_KPARAM_INFO
	.align		4
.L_21:
        /*0018*/ 	.byte	0x04, 0x17
        /*001a*/ 	.short	(.L_23 - .L_22)
.L_22:
        /*001c*/ 	.word	0x00000000
        /*0020*/ 	.short	0x0002
        /*0022*/ 	.short	0x0010
        /*0024*/ 	.byte	0x00, 0xf5, 0x21, 0x00


	//----- nvinfo : EIATTR_KPARAM_INFO
	.align		4
.L_23:
        /*0028*/ 	.byte	0x04, 0x17
        /*002a*/ 	.short	(.L_25 - .L_24)
.L_24:
        /*002c*/ 	.word	0x00000000
        /*0030*/ 	.short	0x0001
        /*0032*/ 	.short	0x0008
        /*0034*/ 	.byte	0x00, 0xf5, 0x21, 0x00


	//----- nvinfo : EIATTR_KPARAM_INFO
	.align		4
.L_25:
        /*0038*/ 	.byte	0x04, 0x17
        /*003a*/ 	.short	(.L_27 - .L_26)
.L_26:
        /*003c*/ 	.word	0x00000000
        /*0040*/ 	.short	0x0000
        /*0042*/ 	.short	0x0000
        /*0044*/ 	.byte	0x00, 0xf5, 0x21, 0x00


	//----- nvinfo : EIATTR_SPARSE_MMA_MASK
	.align		4
.L_27:
        /*0048*/ 	.byte	0x03, 0x50
        /*004a*/ 	.short	0x0000


	//----- nvinfo : EIATTR_MAXREG_COUNT
	.align		4
        /*004c*/ 	.byte	0x03, 0x1b
        /*004e*/ 	.short	0x00ff


	//----- nvinfo : EIATTR_MERCURY_ISA_VERSION
	.align		4
        /*0050*/ 	.byte	0x03, 0x5f
        /*0052*/ 	.short	0x0101


	//----- nvinfo : EIATTR_VRC_CTA_INIT_COUNT
	.align		4
        /*0054*/ 	.byte	0x02, 0x4a
	.zero		1
	.zero		1


	//----- nvinfo : EIATTR_EXIT_INSTR_OFFSETS
	.align		4
        /*0058*/ 	.byte	0x04, 0x1c
        /*005a*/ 	.short	(.L_29 - .L_28)


	//   ....[0]....
.L_28:
        /*005c*/ 	.word	0x00000080


	//   ....[1]....
        /*0060*/ 	.word	0x00000180


	//----- nvinfo : EIATTR_CBANK_PARAM_SIZE
	.align		4
.L_29:
        /*0064*/ 	.byte	0x03, 0x19
        /*0066*/ 	.short	0x0020


	//----- nvinfo : EIATTR_PARAM_CBANK
	.align		4
        /*0068*/ 	.byte	0x04, 0x0a
        /*006a*/ 	.short	(.L_31 - .L_30)
	.align		4
.L_30:
        /*006c*/ 	.word	index@(.nv.constant0._Z10matrix_addPfS_S_m)
        /*0070*/ 	.short	0x0380
        /*0072*/ 	.short	0x0020


	//----- nvinfo : EIATTR_SW_WAR
	.align		4
.L_31:
        /*0074*/ 	.byte	0x04, 0x36
        /*0076*/ 	.short	(.L_33 - .L_32)
.L_32:
        /*0078*/ 	.word	0x00000008
.L_33:


//--------------------- .nv.info._Z11matrix_add2PfS_S_m --------------------------
	.section	.nv.info._Z11matrix_add2PfS_S_m,"",@"SHT_CUDA_INFO"
	.sectionflags	@""
	.align	4


	//----- nvinfo : EIATTR_CUDA_API_VERSION
	.align		4
        /*0000*/ 	.byte	0x04, 0x37
        /*0002*/ 	.short	(.L_35 - .L_34)
.L_34:
        /*0004*/ 	.word	0x00000082


	//----- nvinfo : EIATTR_KPARAM_INFO
	.align		4
.L_35:
        /*0008*/ 	.byte	0x04, 0x17
        /*000a*/ 	.short	(.L_37 - .L_36)
.L_36:
        /*000c*/ 	.word	0x00000000
        /*0010*/ 	.short	0x0003
        /*0012*/ 	.short	0x0018
        /*0014*/ 	.byte	0x00, 0xf0, 0x21, 0x00


	//----- nvinfo : EIATTR_KPARAM_INFO
	.align		4
.L_37:
        /*0018*/ 	.byte	0x04, 0x17
        /*001a*/ 	.short	(.L_39 - .L_38)
.L_38:
        /*001c*/ 	.word	0x00000000
        /*0020*/ 	.short	0x0002
        /*0022*/ 	.short	0x0010
        /*0024*/ 	.byte	0x00, 0xf5, 0x21, 0x00


	//----- nvinfo : EIATTR_KPARAM_INFO
	.align		4
.L_39:
        /*0028*/ 	.byte	0x04, 0x17
        /*002a*/ 	.short	(.L_41 - .L_40)
.L_40:
        /*002c*/ 	.word	0x00000000
        /*0030*/ 	.short	0x0001
        /*0032*/ 	.short	0x0008
        /*0034*/ 	.byte	0x00, 0xf5, 0x21, 0x00


	//----- nvinfo : EIATTR_KPARAM_INFO
	.align		4
.L_41:
        /*0038*/ 	.byte	0x04, 0x17
        /*003a*/ 	.short	(.L_43 - .L_42)
.L_42:
        /*003c*/ 	.word	0x00000000
        /*0040*/ 	.short	0x0000
        /*0042*/ 	.short	0x0000
        /*0044*/ 	.byte	0x00, 0xf5, 0x21, 0x00


	//----- nvinfo : EIATTR_SPARSE_MMA_MASK
	.align		4
.L_43:
        /*0048*/ 	.byte	0x03, 0x50
        /*004a*/ 	.short	0x0000


	//----- nvinfo : EIATTR_MAXREG_COUNT
	.align		4
        /*004c*/ 	.byte	0x03, 0x1b
        /*004e*/ 	.short	0x00ff


	//----- nvinfo : EIATTR_MERCURY_ISA_VERSION
	.align		4
        /*0050*/ 	.byte	0x03, 0x5f
        /*0052*/ 	.short	0x0101


	//----- nvinfo : EIATTR_VRC_CTA_INIT_COUNT
	.align		4
        /*0054*/ 	.byte	0x02, 0x4a
	.zero		1
	.zero		1


	//----- nvinfo : EIATTR_EXIT_INSTR_OFFSETS
	.align		4
        /*0058*/ 	.byte	0x04, 0x1c
        /*005a*/ 	.short	(.L_45 - .L_44)


	//   ....[0]....
.L_44:
        /*005c*/ 	.word	0x00000080


	//   ....[1]....
        /*0060*/ 	.word	0x00000440


	//   ....[2]....
        /*0064*/ 	.word	0x00001050


	//   ....[3]....
        /*0068*/ 	.word	0x00001160


	//----- nvinfo : EIATTR_CRS_STACK_SIZE
	.align		4
.L_45:
        /*006c*/ 	.byte	0x04, 0x1e
        /*006e*/ 	.short	(.L_47 - .L_46)
.L_46:
        /*0070*/ 	.word	0x00000000


	//----- nvinfo : EIATTR_CBANK_PARAM_SIZE
	.align		4
.L_47:
        /*0074*/ 	.byte	0x03, 0x19
        /*0076*/ 	.short	0x0020


	//----- nvinfo : EIATTR_PARAM_CBANK
	.align		4
        /*0078*/ 	.byte	0x04, 0x0a
        /*007a*/ 	.short	(.L_49 - .L_48)
	.align		4
.L_48:
        /*007c*/ 	.word	index@(.nv.constant0._Z11matrix_add2PfS_S_m)
        /*0080*/ 	.short	0x0380
        /*0082*/ 	.short	0x0020


	//----- nvinfo : EIATTR_SW_WAR
	.align		4
.L_49:
        /*0084*/ 	.byte	0x04, 0x36
        /*0086*/ 	.short	(.L_51 - .L_50)
.L_50:
        /*0088*/ 	.word	0x00000008
.L_51:


//--------------------- .nv.info._Z11matrix_add3PfS_S_mm --------------------------
	.section	.nv.info._Z11matrix_add3PfS_S_mm,"",@"SHT_CUDA_INFO"
	.sectionflags	@""
	.align	4


	//----- nvinfo : EIATTR_CUDA_API_VERSION
	.align		4
        /*0000*/ 	.byte	0x04, 0x37
        /*0002*/ 	.short	(.L_53 - .L_52)
.L_52:
        /*0004*/ 	.word	0x00000082


	//----- nvinfo : EIATTR_KPARAM_INFO
	.align		4
.L_53:
        /*0008*/ 	.byte	0x04, 0x17
        /*000a*/ 	.short	(.L_55 - .L_54)
.L_54:
        /*000c*/ 	.word	0x00000000
        /*0010*/ 	.short	0x0004
        /*0012*/ 	.short	0x0020
        /*0014*/ 	.byte	0x00, 0xf0, 0x21, 0x00


	//----- nvinfo : EIATTR_KPARAM_INFO
	.align		4
.L_55:
        /*0018*/ 	.byte	0x04, 0x17
        /*001a*/ 	.short	(.L_57 - .L_56)
.L_56:
        /*001c*/ 	.word	0x00000000
        /*0020*/ 	.short	0x0003
        /*0022*/ 	.short	0x0018
        /*0024*/ 	.byte	0x00, 0xf0, 0x21, 0x00


	//----- nvinfo : EIATTR_KPARAM_INFO
	.align		4
.L_57:
        /*0028*/ 	.byte	0x04, 0x17
        /*002a*/ 	.short	(.L_59 - .L_58)
.L_58:
        /*002c*/ 	.word	0x00000000
        /*0030*/ 	.short	0x0002
        /*0032*/ 	.short	0x0010
        /*0034*/ 	.byte	0x00, 0xf5, 0x21, 0x00


	//----- nvinfo : EIATTR_KPARAM_INFO
	.align		4
.L_59:
        /*0038*/ 	.byte	0x04, 0x17
        /*003a*/ 	.short	(.L_61 - .L_60)
.L_60:
        /*003c*/ 	.word	0x00000000
        /*0040*/ 	.short	0x0001
        /*0042*/ 	.short	0x0008
        /*0044*/ 	.byte	0x00, 0xf5, 0x21, 0x00


	//----- nvinfo : EIATTR_KPARAM_INFO
	.align		4
.L_61:
        /*0048*/ 	.byte	0x04, 0x17
        /*004a*/ 	.short	(.L_63 - .L_62)
.L_62:
        /*004c*/ 	.word	0x00000000
        /*0050*/ 	.short	0x0000
        /*0052*/ 	.short	0x0000
        /*0054*/ 	.byte	0x00, 0xf5, 0x21, 0x00


	//----- nvinfo : EIATTR_SPARSE_MMA_MASK
	.align		4
.L_63:
        /*0058*/ 	.byte	0x03, 0x50
        /*005a*/ 	.short	0x0000


	//----- nvinfo : EIATTR_MAXREG_COUNT
	.align		4
        /*005c*/ 	.byte	0x03, 0x1b
        /*005e*/ 	.short	0x00ff


	//----- nvinfo : EIATTR_MERCURY_ISA_VERSION
	.align		4
        /*0060*/ 	.byte	0x03, 0x5f
        /*0062*/ 	.short	0x0101


	//----- nvinfo : EIATTR_VRC_CTA_INIT_COUNT
	.align		4
        /*0064*/ 	.byte	0x02, 0x4a
	.zero		1
	.zero		1


	//----- nvinfo : EIATTR_EXIT_INSTR_OFFSETS
	.align		4
        /*0068*/ 	.byte	0x04, 0x1c
        /*006a*/ 	.short	(.L_65 - .L_64)


	//   ....[0]....
.L_64:
        /*006c*/ 	.word	0x000000b0


	//   ....[1]....
        /*0070*/ 	.word	0x00000230


	//----- nvinfo : EIATTR_CRS_STACK_SIZE
	.align		4
.L_65:
        /*0074*/ 	.byte	0x04, 0x1e
        /*0076*/ 	.short	(.L_67 - .L_66)
.L_66:
        /*0078*/ 	.word	0x00000000


	//----- nvinfo : EIATTR_CBANK_PARAM_SIZE
	.align		4
.L_67:
        /*007c*/ 	.byte	0x03, 0x19
        /*007e*/ 	.short	0x0028


	//----- nvinfo : EIATTR_PARAM_CBANK
	.align		4
        /*0080*/ 	.byte	0x04, 0x0a
        /*0082*/ 	.short	(.L_69 - .L_68)
	.align		4
.L_68:
        /*0084*/ 	.word	index@(.nv.constant0._Z11matrix_add3PfS_S_mm)
        /*0088*/ 	.short	0x0380
        /*008a*/ 	.short	0x0028


	//----- nvinfo : EIATTR_SW_WAR
	.align		4
.L_69:
        /*008c*/ 	.byte	0x04, 0x36
        /*008e*/ 	.short	(.L_71 - .L_70)
.L_70:
        /*0090*/ 	.word	0x00000008
.L_71:


//--------------------- .nv.callgraph             --------------------------
	.section	.nv.callgraph,"",@"SHT_CUDA_CALLGRAPH"
	.align	4
	.sectionentsize	8
	.align		4
        /*0000*/ 	.word	0x00000000
	.align		4
        /*0004*/ 	.word	0xffffffff
	.align		4
        /*0008*/ 	.word	0x00000000
	.align		4
        /*000c*/ 	.word	0xfffffffe
	.align		4
        /*0010*/ 	.word	0x00000000
	.align		4
        /*0014*/ 	.word	0xfffffffd
	.align		4
        /*0018*/ 	.word	0x00000000
	.align		4
        /*001c*/ 	.word	0xfffffffc


//--------------------- .text._Z10matrix_addPfS_S_m --------------------------
	.section	.text._Z10matrix_addPfS_S_m,"ax",@progbits
	.align	128
        .global         _Z10matrix_addPfS_S_m
        .type           _Z10matrix_addPfS_S_m,@function
        .size           _Z10matrix_addPfS_S_m,(.L_x_14 - _Z10matrix_addPfS_S_m)
        .other          _Z10matrix_addPfS_S_m,@"STO_CUDA_ENTRY STV_DEFAULT"
_Z10matrix_addPfS_S_m:
.text._Z10matrix_addPfS_S_m:
[----:B------:R-:W-:Y:S01]  /*0000*/  LDC R1, c[0x0][0x37c] ;  /* 0x0000df00ff017b82 */ /* 0x000fe20000000800 */
[----:B------:R-:W0:Y:S01]  /*0010*/  S2R R0, SR_TID.X ;  /* 0x0000000000007919 */ /* 0x000e220000002100 */
[----:B------:R-:W0:Y:S01]  /*0020*/  LDCU UR4, c[0x0][0x360] ;  /* 0x00006c00ff0477ac */ /* 0x000e220008000800 */
[----:B------:R-:W0:Y:S01]  /*0030*/  S2R R3, SR_CTAID.X ;  /* 0x0000000000037919 */ /* 0x000e220000002500 */
[----:B------:R-:W1:Y:S01]  /*0040*/  LDCU.64 UR6, c[0x0][0x398] ;  /* 0x00007300ff0677ac */ /* 0x000e620008000a00 */
[----:B0-----:R-:W-:-:S05]  /*0050*/  IMAD R0, R3, UR4, R0 ;  /* 0x0000000403007c24 */ /* 0x001fca000f8e0200 */
[----:B-1----:R-:W-:-:S04]  /*0060*/  ISETP.GE.U32.AND P0, PT, R0, UR6, PT ;  /* 0x0000000600007c0c */ /* 0x002fc8000bf06070 */
[----:B------:R-:W-:-:S13]  /*0070*/  ISETP.GE.U32.AND.EX P0, PT, RZ, UR7, PT, P0 ;  /* 0x00000007ff007c0c */ /* 0x000fda000bf06100 */
[----:B------:R-:W-:Y:S05]  /*0080*/  @P0 EXIT ;  /* 0x000000000000094d */ /* 0x000fea0003800000 */
[----:B------:R-:W0:Y:S01]  /*0090*/  LDCU.128 UR8, c[0x0][0x380] ;  /* 0x00007000ff0877ac */ /* 0x000e220008000c00 */
[----:B------:R-:W-:Y:S01]  /*00a0*/  IMAD.SHL.U32 R6, R0, 0x4, RZ ;  /* 0x0000000400067824 */ /* 0x000fe200078e00ff */
[----:B------:R-:W-:Y:S01]  /*00b0*/  SHF.R.U32.HI R0, RZ, 0x1e, R0 ;  /* 0x0000001eff007819 */ /* 0x000fe20000011600 */
[----:B------:R-:W1:Y:S01]  /*00c0*/  LDCU.64 UR4, c[0x0][0x358] ;  /* 0x00006b00ff0477ac */ /* 0x000e620008000a00 */
[----:B------:R-:W2:Y:S02]  /*00d0*/  LDCU.64 UR6, c[0x0][0x390] ;  /* 0x00007200ff0677ac */ /* 0x000ea40008000a00 */
[C---:B0-----:R-:W-:Y:S02]  /*00e0*/  IADD3 R4, P1, PT, R6.reuse, UR10, RZ ;  /* 0x0000000a06047c10 */ /* 0x041fe4000ff3e0ff */
[----:B------:R-:W-:Y:S02]  /*00f0*/  IADD3 R2, P0, PT, R6, UR8, RZ ;  /* 0x0000000806027c10 */ /* 0x000fe4000ff1e0ff */
[----:B------:R-:W-:-:S02]  /*0100*/  IADD3.X R5, PT, PT, R0, UR11, RZ, P1, !PT ;  /* 0x0000000b00057c10 */ /* 0x000fc40008ffe4ff */
[----:B------:R-:W-:-:S04]  /*0110*/  IADD3.X R3, PT, PT, R0, UR9, RZ, P0, !PT ;  /* 0x0000000900037c10 */ /* 0x000fc800087fe4ff */
[----:B-1----:R-:W3:Y:S04]  /*0120*/  LDG.E R5, desc[UR4][R4.64] ;  /* 0x0000000404057981 */ /* 0x002ee8000c1e1900 */
[----:B------:R-:W3:Y:S01]  /*0130*/  LDG.E R2, desc[UR4][R2.64] ;  /* 0x0000000402027981 */ /* 0x000ee2000c1e1900 */
[----:B--2---:R-:W-:-:S04]  /*0140*/  IADD3 R6, P0, PT, R6, UR6, RZ ;  /* 0x0000000606067c10 */ /* 0x004fc8000ff1e0ff */
[----:B------:R-:W-:Y:S01]  /*0150*/  IADD3.X R7, PT, PT, R0, UR7, RZ, P0, !PT ;  /* 0x0000000700077c10 */ /* 0x000fe200087fe4ff */
[----:B---3--:R-:W-:-:S05]  /*0160*/  FADD R9, R2, R5 ;  /* 0x0000000502097221 */ /* 0x008fca0000000000 */
[----:B------:R-:W-:Y:S01]  /*0170*/  STG.E desc[UR4][R6.64], R9 ;  /* 0x0000000906007986 */ /* 0x000fe2000c101904 */
[----:B------:R-:W-:Y:S05]  /*0180*/  EXIT ;  /* 0x000000000000794d */ /* 0x000fea0003800000 */
.L_x_0:
[----:B------:R-:W-:-:S00]  /*0190*/  BRA `(.L_x_0) ;  /* 0xfffffffc00fc7947 */ /* 0x000fc0000383ffff */
[----:B------:R-:W-:-:S00]  /*01a0*/  NOP ;  /* 0x0000000000007918 */ /* 0x000fc00000000000 */
        /* <DEDUP_REMOVED lines=13> */
.L_x_14:


//--------------------- .text._Z11matrix_add2PfS_S_m --------------------------
	.section	.text._Z11matrix_add2PfS_S_m,"ax",@progbits
	.align	128
        .global         _Z11matrix_add2PfS_S_m
        .type           _Z11matrix_add2PfS_S_m,@function
        .size           _Z11matrix_add2PfS_S_m,(.L_x_15 - _Z11matrix_add2PfS_S_m)
        .other          _Z11matrix_add2PfS_S_m,@"STO_CUDA_ENTRY STV_DEFAULT"
_Z11matrix_add2PfS_S_m:
.text._Z11matrix_add2PfS_S_m:
        /* <DEDUP_REMOVED lines=9> */
[C---:B------:R-:W-:Y:S01]  /*0090*/  IADD3 R0, P1, PT, R11.reuse, UR4, RZ ;  /* 0x000000040b007c10 */ /* 0x040fe2000ff3e0ff */
[----:B------:R-:W0:Y:S01]  /*00a0*/  LDCU.64 UR4, c[0x0][0x358] ;  /* 0x00006b00ff0477ac */ /* 0x000e220008000a00 */
[----:B------:R-:W-:Y:S01]  /*00b0*/  BSSY.RECONVERGENT B0, `(.L_x_1) ;  /* 0x0000038000007945 */ /* 0x000fe20003800200 */
[----:B------:R-:W-:Y:S01]  /*00c0*/  IMAD.MOV.U32 R9, RZ, RZ, RZ ;  /* 0x000000ffff097224 */ /* 0x000fe200078e00ff */
[----:B------:R-:W-:Y:S01]  /*00d0*/  ISETP.LT.U32.AND P0, PT, R0, UR6, PT ;  /* 0x0000000600007c0c */ /* 0x000fe2000bf01070 */
[----:B------:R-:W-:Y:S01]  /*00e0*/  IMAD.X R8, RZ, RZ, RZ, P1 ;  /* 0x000000ffff087224 */ /* 0x000fe200008e06ff */
[----:B------:R-:W-:-:S04]  /*00f0*/  IADD3 R3, P1, PT, R11, 0x1, RZ ;  /* 0x000000010b037810 */ /* 0x000fc80007f3e0ff */
[----:B------:R-:W-:Y:S01]  /*0100*/  ISETP.LT.U32.AND.EX P0, PT, R8, UR7, PT, P0 ;  /* 0x0000000708007c0c */ /* 0x000fe2000bf01100 */
[----:B------:R-:W-:-:S03]  /*0110*/  IMAD.X R5, RZ, RZ, RZ, P1 ;  /* 0x000000ffff057224 */ /* 0x000fc600008e06ff */
[----:B------:R-:W-:Y:S02]  /*0120*/  SEL R0, R0, UR6, P0 ;  /* 0x0000000600007c07 */ /* 0x000fe40008000000 */
[----:B------:R-:W-:Y:S02]  /*0130*/  SEL R8, R8, UR7, P0 ;  /* 0x0000000708087c07 */ /* 0x000fe40008000000 */
[----:B------:R-:W-:-:S04]  /*0140*/  ISETP.GT.U32.AND P0, PT, R0, R3, PT ;  /* 0x000000030000720c */ /* 0x000fc80003f04070 */
[----:B------:R-:W-:-:S04]  /*0150*/  ISETP.GT.U32.AND.EX P0, PT, R8, R5, PT, P0 ;  /* 0x000000050800720c */ /* 0x000fc80003f04100 */
[----:B------:R-:W-:Y:S02]  /*0160*/  SEL R2, R0, R3, P0 ;  /* 0x0000000300027207 */ /* 0x000fe40000000000 */
[----:B------:R-:W-:-:S03]  /*0170*/  SEL R3, R8, R5, P0 ;  /* 0x0000000508037207 */ /* 0x000fc60000000000 */
[----:B------:R-:W-:Y:S01]  /*0180*/  IMAD.IADD R6, R2, 0x1, -R11 ;  /* 0x0000000102067824 */ /* 0x000fe200078e0a0b */
[----:B------:R-:W-:-:S04]  /*0190*/  IADD3 R2, P2, PT, R11, -R2, RZ ;  /* 0x800000020b027210 */ /* 0x000fc80007f5e0ff */
[----:B------:R-:W-:Y:S02]  /*01a0*/  LOP3.LUT R6, R6, 0x3, RZ, 0xc0, !PT ;  /* 0x0000000306067812 */ /* 0x000fe400078ec0ff */
[----:B------:R-:W-:Y:S01]  /*01b0*/  ISETP.GT.U32.AND P0, PT, R2, -0x4, PT ;  /* 0xfffffffc0200780c */ /* 0x000fe20003f04070 */
[----:B------:R-:W-:Y:S01]  /*01c0*/  IMAD.X R2, RZ, RZ, ~R3, P2 ;  /* 0x000000ffff027224 */ /* 0x000fe200010e0e03 */
[----:B------:R-:W-:-:S04]  /*01d0*/  ISETP.NE.U32.AND P1, PT, R6, RZ, PT ;  /* 0x000000ff0600720c */ /* 0x000fc80003f25070 */
[----:B------:R-:W-:Y:S02]  /*01e0*/  ISETP.NE.AND.EX P1, PT, RZ, RZ, PT, P1 ;  /* 0x000000ffff00720c */ /* 0x000fe40003f25310 */
[----:B------:R-:W-:-:S11]  /*01f0*/  ISETP.GT.U32.AND.EX P0, PT, R2, -0x1, PT, P0 ;  /* 0xffffffff0200780c */ /* 0x000fd60003f04100 */
[----:B0-----:R-:W-:Y:S05]  /*0200*/  @!P1 BRA `(.L_x_2) ;  /* 0x0000000000889947 */ /* 0x001fea0003800000 */
[----:B------:R-:W0:Y:S01]  /*0210*/  LDCU.128 UR8, c[0x0][0x380] ;  /* 0x00007000ff0877ac */ /* 0x000e220008000c00 */
[C---:B------:R-:W-:Y:S01]  /*0220*/  IMAD.SHL.U32 R2, R11.reuse, 0x4, RZ ;  /* 0x000000040b027824 */ /* 0x040fe200078e00ff */
[----:B------:R-:W-:Y:S01]  /*0230*/  SHF.R.U32.HI R3, RZ, 0x1e, R11 ;  /* 0x0000001eff037819 */ /* 0x000fe2000001160b */
[----:B------:R-:W1:Y:S01]  /*0240*/  LDCU.64 UR6, c[0x0][0x390] ;  /* 0x00007200ff0677ac */ /* 0x000e620008000a00 */
[-C--:B------:R-:W-:Y:S02]  /*0250*/  IADD3 R11, P4, PT, R11, R6.reuse, RZ ;  /* 0x000000060b0b7210 */ /* 0x080fe40007f9e0ff */
[----:B------:R-:W-:-:S03]  /*0260*/  IADD3 R6, P5, PT, RZ, -R6, RZ ;  /* 0x80000006ff067210 */ /* 0x000fc60007fbe0ff */
[----:B------:R-:W-:Y:S02]  /*0270*/  IMAD.X R9, RZ, RZ, RZ, P4 ;  /* 0x000000ffff097224 */ /* 0x000fe400020e06ff */
[----:B------:R-:W-:Y:S01]  /*0280*/  IMAD.X R10, RZ, RZ, -0x1, P5 ;  /* 0xffffffffff0a7424 */ /* 0x000fe200028e06ff */
[C---:B0-----:R-:W-:Y:S02]  /*0290*/  IADD3 R13, P2, PT, R2.reuse, UR10, RZ ;  /* 0x0000000a020d7c10 */ /* 0x041fe4000ff5e0ff */
[C---:B------:R-:W-:Y:S02]  /*02a0*/  IADD3 R12, P3, PT, R2.reuse, UR8, RZ ;  /* 0x00000008020c7c10 */ /* 0x040fe4000ff7e0ff */
[----:B-1----:R-:W-:Y:S02]  /*02b0*/  IADD3 R15, P1, PT, R2, UR6, RZ ;  /* 0x00000006020f7c10 */ /* 0x002fe4000ff3e0ff */
[C---:B------:R-:W-:Y:S02]  /*02c0*/  IADD3.X R14, PT, PT, R3.reuse, UR11, RZ, P2, !PT ;  /* 0x0000000b030e7c10 */ /* 0x040fe400097fe4ff */
[----:B------:R-:W-:-:S02]  /*02d0*/  IADD3.X R5, PT, PT, R3, UR9, RZ, P3, !PT ;  /* 0x0000000903057c10 */ /* 0x000fc40009ffe4ff */
[----:B------:R-:W-:-:S07]  /*02e0*/  IADD3.X R16, PT, PT, R3, UR7, RZ, P1, !PT ;  /* 0x0000000703107c10 */ /* 0x000fce0008ffe4ff */
.L_x_3:
[----:B------:R-:W-:Y:S02]  /*02f0*/  IMAD.MOV.U32 R4, RZ, RZ, R12 ;  /* 0x000000ffff047224 */ /* 0x000fe400078e000c */
[----:B0-----:R-:W-:Y:S02]  /*0300*/  IMAD.MOV.U32 R3, RZ, RZ, R14 ;  /* 0x000000ffff037224 */ /* 0x001fe400078e000e */
[----:B------:R-:W-:Y:S02]  /*0310*/  IMAD.MOV.U32 R2, RZ, RZ, R13 ;  /* 0x000000ffff027224 */ /* 0x000fe400078e000d */
[----:B------:R-:W2:Y:S04]  /*0320*/  LDG.E R4, desc[UR4][R4.64] ;  /* 0x0000000404047981 */ /* 0x000ea8000c1e1900 */
[----:B------:R0:W2:Y:S01]  /*0330*/  LDG.E R3, desc[UR4][R2.64] ;  /* 0x0000000402037981 */ /* 0x0000a2000c1e1900 */
[----:B------:R-:W-:-:S02]  /*0340*/  IADD3 R6, P1, PT, R6, 0x1, RZ ;  /* 0x0000000106067810 */ /* 0x000fc40007f3e0ff */
[----:B------:R-:W-:Y:S02]  /*0350*/  IADD3 R13, P3, PT, R13, 0x4, RZ ;  /* 0x000000040d0d7810 */ /* 0x000fe40007f7e0ff */
[----:B------:R-:W-:Y:S01]  /*0360*/  IADD3 R12, P4, PT, R12, 0x4, RZ ;  /* 0x000000040c0c7810 */ /* 0x000fe20007f9e0ff */
[----:B------:R-:W-:Y:S01]  /*0370*/  IMAD.X R10, RZ, RZ, R10, P1 ;  /* 0x000000ffff0a7224 */ /* 0x000fe200008e060a */
[----:B------:R-:W-:Y:S01]  /*0380*/  ISETP.NE.U32.AND P1, PT, R6, RZ, PT ;  /* 0x000000ff0600720c */ /* 0x000fe20003f25070 */
[----:B------:R-:W-:Y:S02]  /*0390*/  IMAD.X R14, RZ, RZ, R14, P3 ;  /* 0x000000ffff0e7224 */ /* 0x000fe400018e060e */
[----:B0-----:R-:W-:Y:S01]  /*03a0*/  IMAD.MOV.U32 R2, RZ, RZ, R15 ;  /* 0x000000ffff027224 */ /* 0x001fe200078e000f */
[----:B------:R-:W-:Y:S01]  /*03b0*/  ISETP.NE.AND.EX P1, PT, R10, RZ, PT, P1 ;  /* 0x000000ff0a00720c */ /* 0x000fe20003f25310 */
[----:B------:R-:W-:Y:S01]  /*03c0*/  IMAD.X R5, RZ, RZ, R5, P4 ;  /* 0x000000ffff057224 */ /* 0x000fe200020e0605 */
[----:B------:R-:W-:Y:S01]  /*03d0*/  IADD3 R15, P2, PT, R15, 0x4, RZ ;  /* 0x000000040f0f7810 */ /* 0x000fe20007f5e0ff */
[----:B--2---:R-:W-:Y:S01]  /*03e0*/  FADD R7, R4, R3 ;  /* 0x0000000304077221 */ /* 0x004fe20000000000 */
[----:B------:R-:W-:-:S03]  /*03f0*/  IMAD.MOV.U32 R3, RZ, RZ, R16 ;  /* 0x000000ffff037224 */ /* 0x000fc600078e0010 */
[----:B------:R-:W-:Y:S02]  /*0400*/  IMAD.X R16, RZ, RZ, R16, P2 ;  /* 0x000000ffff107224 */ /* 0x000fe400010e0610 */
[----:B------:R0:W-:Y:S04]  /*0410*/  STG.E desc[UR4][R2.64], R7 ;  /* 0x0000000702007986 */ /* 0x0001e8000c101904 */
[----:B------:R-:W-:Y:S05]  /*0420*/  @P1 BRA `(.L_x_3) ;  /* 0xfffffffc00b01947 */ /* 0x000fea000383ffff */
.L_x_2:
[----:B------:R-:W-:Y:S05]  /*0430*/  BSYNC.RECONVERGENT B0 ;  /* 0x0000000000007941 */ /* 0x000fea0003800200 */
.L_x_1:
[----:B------:R-:W-:Y:S05]  /*0440*/  @P0 EXIT ;  /* 0x000000000000094d */ /* 0x000fea0003800000 */
[----:B------:R-:W1:Y:S01]  /*0450*/  LDCU.128 UR8, c[0x0][0x380] ;  /* 0x00007000ff0877ac */ /* 0x000e620008000c00 */
[C---:B------:R-:W-:Y:S01]  /*0460*/  ISETP.GE.U32.AND P1, PT, R11.reuse, R0, PT ;  /* 0x000000000b00720c */ /* 0x040fe20003f26070 */
[----:B------:R-:W-:Y:S01]  /*0470*/  BSSY.RECONVERGENT B0, `(.L_x_4) ;  /* 0x000002b000007945 */ /* 0x000fe20003800200 */
[----:B0-----:R-:W-:Y:S01]  /*0480*/  LEA R2, P0, R11, 0x8, 0x2 ;  /* 0x000000080b027811 */ /* 0x001fe200078010ff */
[----:B------:R-:W0:Y:S01]  /*0490*/  LDCU.64 UR6, c[0x0][0x390] ;  /* 0x00007200ff0677ac */ /* 0x000e220008000a00 */
[----:B------:R-:W-:Y:S02]  /*04a0*/  ISETP.GE.U32.AND.EX P1, PT, R9, R8, PT, P1 ;  /* 0x000000080900720c */ /* 0x000fe40003f26110 */
[----:B------:R-:W-:Y:S02]  /*04b0*/  LEA.HI.X R3, R11, RZ, R9, 0x2, P0 ;  /* 0x000000ff0b037211 */ /* 0x000fe400000f1409 */
[C---:B-1----:R-:W-:Y:S02]  /*04c0*/  IADD3 R6, P2, PT, R2.reuse, UR8, RZ ;  /* 0x0000000802067c10 */ /* 0x042fe4000ff5e0ff */
[----:B------:R-:W-:-:S02]  /*04d0*/  IADD3 R4, P0, PT, R2, UR10, RZ ;  /* 0x0000000a02047c10 */ /* 0x000fc4000ff1e0ff */
[----:B0-----:R-:W-:Y:S02]  /*04e0*/  IADD3 R2, P3, PT, R2, UR6, RZ ;  /* 0x0000000602027c10 */ /* 0x001fe4000ff7e0ff */
[C---:B------:R-:W-:Y:S02]  /*04f0*/  IADD3.X R7, PT, PT, R3.reuse, UR9, RZ, P2, !PT ;  /* 0x0000000903077c10 */ /* 0x040fe400097fe4ff */
[C---:B------:R-:W-:Y:S02]  /*0500*/  IADD3.X R5, PT, PT, R3.reuse, UR11, RZ, P0, !PT ;  /* 0x0000000b03057c10 */ /* 0x040fe400087fe4ff */
[----:B------:R-:W-:Y:S02]  /*0510*/  IADD3.X R3, PT, PT, R3, UR7, RZ, P3, !PT ;  /* 0x0000000703037c10 */ /* 0x000fe40009ffe4ff */
[----:B------:R-:W-:Y:S01]  /*0520*/  PLOP3.LUT P0, PT, PT, PT, PT, 0x80, 0x8 ;  /* 0x000000000008781c */ /* 0x000fe20003f0f070 */
[----:B------:R-:W-:-:S12]  /*0530*/  @!P1 BRA `(.L_x_5) ;  /* 0x0000000000789947 */ /* 0x000fd80003800000 */
[----:B------:R-:W2:Y:S04]  /*0540*/  LDG.E R10, desc[UR4][R6.64+-0x8] ;  /* 0xfffff804060a7981 */ /* 0x000ea8000c1e1900 */
[----:B------:R-:W2:Y:S02]  /*0550*/  LDG.E R13, desc[UR4][R4.64+-0x8] ;  /* 0xfffff804040d7981 */ /* 0x000ea4000c1e1900 */
[----:B--2---:R-:W-:-:S05]  /*0560*/  FADD R13, R10, R13 ;  /* 0x0000000d0a0d7221 */ /* 0x004fca0000000000 */
[----:B------:R-:W-:Y:S04]  /*0570*/  STG.E desc[UR4][R2.64+-0x8], R13 ;  /* 0xfffff80d02007986 */ /* 0x000fe8000c101904 */
[----:B------:R-:W2:Y:S04]  /*0580*/  LDG.E R10, desc[UR4][R6.64+-0x4] ;  /* 0xfffffc04060a7981 */ /* 0x000ea8000c1e1900 */
[----:B------:R-:W2:Y:S02]  /*0590*/  LDG.E R15, desc[UR4][R4.64+-0x4] ;  /* 0xfffffc04040f7981 */ /* 0x000ea4000c1e1900 */
[----:B--2---:R-:W-:-:S05]  /*05a0*/  FADD R15, R10, R15 ;  /* 0x0000000f0a0f7221 */ /* 0x004fca0000000000 */
[----:B------:R0:W-:Y:S04]  /*05b0*/  STG.E desc[UR4][R2.64+-0x4], R15 ;  /* 0xfffffc0f02007986 */ /* 0x0001e8000c101904 */
[----:B------:R-:W2:Y:S04]  /*05c0*/  LDG.E R10, desc[UR4][R6.64] ;  /* 0x00000004060a7981 */ /* 0x000ea8000c1e1900 */
[----:B------:R-:W2:Y:S02]  /*05d0*/  LDG.E R17, desc[UR4][R4.64] ;  /* 0x0000000404117981 */ /* 0x000ea4000c1e1900 */
[----:B--2---:R-:W-:-:S05]  /*05e0*/  FADD R17, R10, R17 ;  /* 0x000000110a117221 */ /* 0x004fca0000000000 */
[----:B------:R-:W-:Y:S04]  /*05f0*/  STG.E desc[UR4][R2.64], R17 ;  /* 0x0000001102007986 */ /* 0x000fe8000c101904 */
[----:B------:R1:W2:Y:S04]  /*0600*/  LDG.E R10, desc[UR4][R6.64+0x4] ;  /* 0x00000404060a7981 */ /* 0x0002a8000c1e1900 */
[----:B------:R3:W2:Y:S01]  /*0610*/  LDG.E R19, desc[UR4][R4.64+0x4] ;  /* 0x0000040404137981 */ /* 0x0006a2000c1e1900 */
[----:B------:R-:W-:Y:S02]  /*0620*/  IADD3 R14, P2, PT, R6, 0x10, RZ ;  /* 0x00000010060e7810 */ /* 0x000fe40007f5e0ff */
[----:B------:R-:W-:-:S02]  /*0630*/  IADD3 R11, P1, PT, R11, 0x4, RZ ;  /* 0x000000040b0b7810 */ /* 0x000fc40007f3e0ff */
[----:B------:R-:W-:Y:S01]  /*0640*/  IADD3 R12, P3, PT, R4, 0x10, RZ ;  /* 0x00000010040c7810 */ /* 0x000fe20007f7e0ff */
[----:B0-----:R-:W-:Y:S01]  /*0650*/  IMAD.X R15, RZ, RZ, R7, P2 ;  /* 0x000000ffff0f7224 */ /* 0x001fe200010e0607 */
[----:B------:R-:W-:Y:S01]  /*0660*/  PLOP3.LUT P0, PT, PT, PT, PT, 0x8, 0x80 ;  /* 0x000000000080781c */ /* 0x000fe20003f0e170 */
[----:B------:R-:W-:Y:S01]  /*0670*/  IMAD.X R9, RZ, RZ, R9, P1 ;  /* 0x000000ffff097224 */ /* 0x000fe200008e0609 */
[----:B-1----:R-:W-:Y:S01]  /*0680*/  MOV R6, R14 ;  /* 0x0000000e00067202 */ /* 0x002fe20000000f00 */
[----:B---3--:R-:W-:Y:S02]  /*0690*/  IMAD.X R5, RZ, RZ, R5, P3 ;  /* 0x000000ffff057224 */ /* 0x008fe400018e0605 */
[----:B------:R-:W-:Y:S02]  /*06a0*/  IMAD.MOV.U32 R7, RZ, RZ, R15 ;  /* 0x000000ffff077224 */ /* 0x000fe400078e000f */
[----:B------:R-:W-:Y:S02]  /*06b0*/  IMAD.MOV.U32 R4, RZ, RZ, R12 ;  /* 0x000000ffff047224 */ /* 0x000fe400078e000c */
[----:B--2---:R-:W-:Y:S01]  /*06c0*/  FADD R19, R10, R19 ;  /* 0x000000130a137221 */ /* 0x004fe20000000000 */
[----:B------:R-:W-:-:S04]  /*06d0*/  IADD3 R10, P4, PT, R2, 0x10, RZ ;  /* 0x00000010020a7810 */ /* 0x000fc80007f9e0ff */
[----:B------:R0:W-:Y:S01]  /*06e0*/  STG.E desc[UR4][R2.64+0x4], R19 ;  /* 0x0000041302007986 */ /* 0x0001e2000c101904 */
[----:B------:R-:W-:Y:S02]  /*06f0*/  IMAD.X R13, RZ, RZ, R3, P4 ;  /* 0x000000ffff0d7224 */ /* 0x000fe400020e0603 */
[----:B0-----:R-:W-:Y:S02]  /*0700*/  IMAD.MOV.U32 R2, RZ, RZ, R10 ;  /* 0x000000ffff027224 */ /* 0x001fe400078e000a */
[----:B------:R-:W-:-:S07]  /*0710*/  IMAD.MOV.U32 R3, RZ, RZ, R13 ;  /* 0x000000ffff037224 */ /* 0x000fce00078e000d */
.L_x_5:
[----:B------:R-:W-:Y:S05]  /*0720*/  BSYNC.RECONVERGENT B0 ;  /* 0x0000000000007941 */ /* 0x000fea0003800200 */
.L_x_4:
[----:B------:R-:W-:Y:S01]  /*0730*/  IADD3 R10, P3, PT, -R11, R0, RZ ;  /* 0x000000000b0a7210 */ /* 0x000fe20007f7e1ff */
[----:B------:R-:W-:Y:S01]  /*0740*/  BSSY.RECONVERGENT B0, `(.L_x_6) ;  /* 0x0000057000007945 */ /* 0x000fe20003800200 */
[----:B------:R-:W-:Y:S02]  /*0750*/  ISETP.GT.U32.AND P1, PT, R0, R11, PT ;  /* 0x0000000b0000720c */ /* 0x000fe40003f24070 */
[----:B------:R-:W-:Y:S01]  /*0760*/  ISETP.LE.U32.AND P2, PT, R10, 0xc, PT ;  /* 0x0000000c0a00780c */ /* 0x000fe20003f43070 */
[C---:B------:R-:W-:Y:S01]  /*0770*/  IMAD.X R10, R8.reuse, 0x1, ~R9, P3 ;  /* 0x00000001080a7824 */ /* 0x040fe200018e0e09 */
[----:B------:R-:W-:-:S04]  /*0780*/  ISETP.GT.U32.AND.EX P1, PT, R8, R9, PT, P1 ;  /* 0x000000090800720c */ /* 0x000fc80003f24110 */
[----:B------:R-:W-:-:S13]  /*0790*/  ISETP.LE.U32.OR.EX P1, PT, R10, RZ, !P1, P2 ;  /* 0x000000ff0a00720c */ /* 0x000fda0004f23520 */
[----:B------:R-:W-:Y:S05]  /*07a0*/  @P1 BRA `(.L_x_7) ;  /* 0x0000000400401947 */ /* 0x000fea0003800000 */
[----:B------:R-:W-:Y:S02]  /*07b0*/  IADD3 R12, P1, PT, R0, -0xc, RZ ;  /* 0xfffffff4000c7810 */ /* 0x000fe40007f3e0ff */
[----:B------:R-:W-:Y:S02]  /*07c0*/  PLOP3.LUT P0, PT, PT, PT, PT, 0x8, 0x80 ;  /* 0x000000000080781c */ /* 0x000fe40003f0e170 */
[----:B------:R-:W-:-:S11]  /*07d0*/  IADD3.X R10, PT, PT, R8, -0x1, RZ, P1, !PT ;  /* 0xffffffff080a7810 */ /* 0x000fd60000ffe4ff */
.L_x_8:
[----:B------:R-:W2:Y:S04]  /*07e0*/  LDG.E R13, desc[UR4][R6.64+-0x8] ;  /* 0xfffff804060d7981 */ /* 0x000ea8000c1e1900 */
[----:B------:R-:W2:Y:S02]  /*07f0*/  LDG.E R14, desc[UR4][R4.64+-0x8] ;  /* 0xfffff804040e7981 */ /* 0x000ea4000c1e1900 */
[----:B--2---:R-:W-:-:S05]  /*0800*/  FADD R13, R13, R14 ;  /* 0x0000000e0d0d7221 */ /* 0x004fca0000000000 */
[----:B------:R0:W-:Y:S04]  /*0810*/  STG.E desc[UR4][R2.64+-0x8], R13 ;  /* 0xfffff80d02007986 */ /* 0x0001e8000c101904 */
        /* <DEDUP_REMOVED lines=8> */
[----:B------:R-:W3:Y:S04]  /*08a0*/  LDG.E R14, desc[UR4][R6.64+0x4] ;  /* 0x00000404060e7981 */ /* 0x000ee8000c1e1900 */
[----:B------:R-:W3:Y:S02]  /*08b0*/  LDG.E R19, desc[UR4][R4.64+0x4] ;  /* 0x0000040404137981 */ /* 0x000ee4000c1e1900 */
[----:B---3--:R-:W-:-:S05]  /*08c0*/  FADD R19, R14, R19 ;  /* 0x000000130e137221 */ /* 0x008fca0000000000 */
[----:B------:R3:W-:Y:S04]  /*08d0*/  STG.E desc[UR4][R2.64+0x4], R19 ;  /* 0x0000041302007986 */ /* 0x0007e8000c101904 */
[----:B0-----:R-:W4:Y:S04]  /*08e0*/  LDG.E R13, desc[UR4][R6.64+0x8] ;  /* 0x00000804060d7981 */ /* 0x001f28000c1e1900 */
[----:B------:R-:W4:Y:S02]  /*08f0*/  LDG.E R14, desc[UR4][R4.64+0x8] ;  /* 0x00000804040e7981 */ /* 0x000f24000c1e1900 */
[----:B----4-:R-:W-:-:S05]  /*0900*/  FADD R13, R13, R14 ;  /* 0x0000000e0d0d7221 */ /* 0x010fca0000000000 */
[----:B------:R0:W-:Y:S04]  /*0910*/  STG.E desc[UR4][R2.64+0x8], R13 ;  /* 0x0000080d02007986 */ /* 0x0001e8000c101904 */
[----:B------:R-:W4:Y:S04]  /*0920*/  LDG.E R14, desc[UR4][R6.64+0xc] ;  /* 0x00000c04060e7981 */ /* 0x000f28000c1e1900 */
[----:B-1----:R-:W4:Y:S02]  /*0930*/  LDG.E R15, desc[UR4][R4.64+0xc] ;  /* 0x00000c04040f7981 */ /* 0x002f24000c1e1900 */
[----:B----4-:R-:W-:-:S05]  /*0940*/  FADD R15, R14, R15 ;  /* 0x0000000f0e0f7221 */ /* 0x010fca0000000000 */
[----:B------:R1:W-:Y:S04]  /*0950*/  STG.E desc[UR4][R2.64+0xc], R15 ;  /* 0x00000c0f02007986 */ /* 0x0003e8000c101904 */
[----:B------:R-:W4:Y:S04]  /*0960*/  LDG.E R14, desc[UR4][R6.64+0x10] ;  /* 0x00001004060e7981 */ /* 0x000f28000c1e1900 */
[----:B--2---:R-:W4:Y:S02]  /*0970*/  LDG.E R17, desc[UR4][R4.64+0x10] ;  /* 0x0000100404117981 */ /* 0x004f24000c1e1900 */
[----:B----4-:R-:W-:-:S05]  /*0980*/  FADD R17, R14, R17 ;  /* 0x000000110e117221 */ /* 0x010fca0000000000 */
[----:B------:R2:W-:Y:S04]  /*0990*/  STG.E desc[UR4][R2.64+0x10], R17 ;  /* 0x0000101102007986 */ /* 0x0005e8000c101904 */
[----:B------:R-:W4:Y:S04]  /*09a0*/  LDG.E R14, desc[UR4][R6.64+0x14] ;  /* 0x00001404060e7981 */ /* 0x000f28000c1e1900 */
[----:B---3--:R-:W4:Y:S02]  /*09b0*/  LDG.E R19, desc[UR4][R4.64+0x14] ;  /* 0x0000140404137981 */ /* 0x008f24000c1e1900 */
[----:B----4-:R-:W-:-:S05]  /*09c0*/  FADD R19, R14, R19 ;  /* 0x000000130e137221 */ /* 0x010fca0000000000 */
        /* <DEDUP_REMOVED lines=24> */
[----:B------:R-:W-:Y:S04]  /*0b50*/  STG.E desc[UR4][R2.64+0x2c], R15 ;  /* 0x00002c0f02007986 */ /* 0x000fe8000c101904 */
[----:B------:R-:W4:Y:S04]  /*0b60*/  LDG.E R14, desc[UR4][R6.64+0x30] ;  /* 0x00003004060e7981 */ /* 0x000f28000c1e1900 */
[----:B--2---:R-:W4:Y:S01]  /*0b70*/  LDG.E R17, desc[UR4][R4.64+0x30] ;  /* 0x0000300404117981 */ /* 0x004f22000c1e1900 */
[----:B------:R-:W-:-:S05]  /*0b80*/  IADD3 R11, P1, PT, R11, 0x10, RZ ;  /* 0x000000100b0b7810 */ /* 0x000fca0007f3e0ff */
[----:B------:R-:W-:Y:S01]  /*0b90*/  IMAD.X R9, RZ, RZ, R9, P1 ;  /* 0x000000ffff097224 */ /* 0x000fe200008e0609 */
[----:B------:R-:W-:Y:S01]  /*0ba0*/  ISETP.GE.U32.AND P1, PT, R11, R12, PT ;  /* 0x0000000c0b00720c */ /* 0x000fe20003f26070 */
[----:B----4-:R-:W-:-:S05]  /*0bb0*/  FADD R17, R14, R17 ;  /* 0x000000110e117221 */ /* 0x010fca0000000000 */
[----:B------:R-:W-:Y:S04]  /*0bc0*/  STG.E desc[UR4][R2.64+0x30], R17 ;  /* 0x0000301102007986 */ /* 0x000fe8000c101904 */
[----:B------:R1:W2:Y:S04]  /*0bd0*/  LDG.E R14, desc[UR4][R6.64+0x34] ;  /* 0x00003404060e7981 */ /* 0x0002a8000c1e1900 */
[----:B---3--:R3:W2:Y:S01]  /*0be0*/  LDG.E R19, desc[UR4][R4.64+0x34] ;  /* 0x0000340404137981 */ /* 0x0086a2000c1e1900 */
[----:B------:R-:W-:Y:S02]  /*0bf0*/  ISETP.GE.U32.AND.EX P1, PT, R9, R10, PT, P1 ;  /* 0x0000000a0900720c */ /* 0x000fe40003f26110 */
[----:B0-----:R-:W-:-:S02]  /*0c00*/  IADD3 R13, P4, PT, R2, 0x40, RZ ;  /* 0x00000040020d7810 */ /* 0x001fc40007f9e0ff */
[----:B-1----:R-:W-:Y:S02]  /*0c10*/  IADD3 R6, P2, PT, R6, 0x40, RZ ;  /* 0x0000004006067810 */ /* 0x002fe40007f5e0ff */
[----:B---3--:R-:W-:-:S03]  /*0c20*/  IADD3 R4, P3, PT, R4, 0x40, RZ ;  /* 0x0000004004047810 */ /* 0x008fc60007f7e0ff */
[----:B------:R-:W-:Y:S02]  /*0c30*/  IMAD.X R7, RZ, RZ, R7, P2 ;  /* 0x000000ffff077224 */ /* 0x000fe400010e0607 */
[----:B------:R-:W-:Y:S02]  /*0c40*/  IMAD.X R5, RZ, RZ, R5, P3 ;  /* 0x000000ffff057224 */ /* 0x000fe400018e0605 */
[----:B--2---:R-:W-:Y:S01]  /*0c50*/  FADD R19, R14, R19 ;  /* 0x000000130e137221 */ /* 0x004fe20000000000 */
[----:B------:R-:W-:-:S04]  /*0c60*/  IMAD.X R14, RZ, RZ, R3, P4 ;  /* 0x000000ffff0e7224 */ /* 0x000fc800020e0603 */
[----:B------:R0:W-:Y:S02]  /*0c70*/  STG.E desc[UR4][R2.64+0x34], R19 ;  /* 0x0000341302007986 */ /* 0x0001e4000c101904 */
[----:B0-----:R-:W-:Y:S02]  /*0c80*/  IMAD.MOV.U32 R2, RZ, RZ, R13 ;  /* 0x000000ffff027224 */ /* 0x001fe400078e000d */
[----:B------:R-:W-:Y:S01]  /*0c90*/  IMAD.MOV.U32 R3, RZ, RZ, R14 ;  /* 0x000000ffff037224 */ /* 0x000fe200078e000e */
[----:B------:R-:W-:Y:S06]  /*0ca0*/  @!P1 BRA `(.L_x_8) ;  /* 0xfffffff800cc9947 */ /* 0x000fec000383ffff */
.L_x_7:
[----:B------:R-:W-:Y:S05]  /*0cb0*/  BSYNC.RECONVERGENT B0 ;  /* 0x0000000000007941 */ /* 0x000fea0003800200 */
.L_x_6:
[----:B------:R-:W-:Y:S01]  /*0cc0*/  IADD3 R10, P3, PT, -R11, R0, RZ ;  /* 0x000000000b0a7210 */ /* 0x000fe20007f7e1ff */
[----:B------:R-:W-:Y:S01]  /*0cd0*/  BSSY.RECONVERGENT B0, `(.L_x_9) ;  /* 0x0000035000007945 */ /* 0x000fe20003800200 */
[----:B------:R-:W-:Y:S02]  /*0ce0*/  ISETP.GT.U32.AND P2, PT, R0, R11, PT ;  /* 0x0000000b0000720c */ /* 0x000fe40003f44070 */
[----:B------:R-:W-:Y:S02]  /*0cf0*/  ISETP.LE.U32.AND P1, PT, R10, 0x4, PT ;  /* 0x000000040a00780c */ /* 0x000fe40003f23070 */
[----:B------:R-:W-:Y:S02]  /*0d00*/  ISETP.GT.U32.AND.EX P2, PT, R8, R9, PT, P2 ;  /* 0x000000090800720c */ /* 0x000fe40003f44120 */
[----:B------:R-:W-:-:S04]  /*0d10*/  IADD3.X R10, PT, PT, ~R9, R8, RZ, P3, !PT ;  /* 0x00000008090a7210 */ /* 0x000fc80001ffe5ff */
[----:B------:R-:W-:-:S13]  /*0d20*/  ISETP.LE.U32.OR.EX P1, PT, R10, RZ, !P2, P1 ;  /* 0x000000ff0a00720c */ /* 0x000fda0005723510 */
[----:B------:R-:W-:Y:S05]  /*0d30*/  @P1 BRA `(.L_x_10) ;  /* 0x0000000000b81947 */ /* 0x000fea0003800000 */
        /* <DEDUP_REMOVED lines=16> */
[----:B------:R-:W4:Y:S04]  /*0e40*/  LDG.E R10, desc[UR4][R6.64+0x8] ;  /* 0x00000804060a7981 */ /* 0x000f28000c1e1900 */
[----:B0-----:R-:W4:Y:S02]  /*0e50*/  LDG.E R13, desc[UR4][R4.64+0x8] ;  /* 0x00000804040d7981 */ /* 0x001f24000c1e1900 */
[----:B----4-:R-:W-:-:S05]  /*0e60*/  FADD R13, R10, R13 ;  /* 0x0000000d0a0d7221 */ /* 0x010fca0000000000 */
[----:B------:R-:W-:Y:S04]  /*0e70*/  STG.E desc[UR4][R2.64+0x8], R13 ;  /* 0x0000080d02007986 */ /* 0x000fe8000c101904 */
[----:B------:R-:W4:Y:S04]  /*0e80*/  LDG.E R10, desc[UR4][R6.64+0xc] ;  /* 0x00000c04060a7981 */ /* 0x000f28000c1e1900 */
[----:B-1----:R-:W4:Y:S02]  /*0e90*/  LDG.E R15, desc[UR4][R4.64+0xc] ;  /* 0x00000c04040f7981 */ /* 0x002f24000c1e1900 */
[----:B----4-:R-:W-:-:S05]  /*0ea0*/  FADD R15, R10, R15 ;  /* 0x0000000f0a0f7221 */ /* 0x010fca0000000000 */
[----:B------:R0:W-:Y:S04]  /*0eb0*/  STG.E desc[UR4][R2.64+0xc], R15 ;  /* 0x00000c0f02007986 */ /* 0x0001e8000c101904 */
[----:B------:R-:W4:Y:S04]  /*0ec0*/  LDG.E R10, desc[UR4][R6.64+0x10] ;  /* 0x00001004060a7981 */ /* 0x000f28000c1e1900 */
[----:B--2---:R-:W4:Y:S02]  /*0ed0*/  LDG.E R17, desc[UR4][R4.64+0x10] ;  /* 0x0000100404117981 */ /* 0x004f24000c1e1900 */
[----:B----4-:R-:W-:-:S05]  /*0ee0*/  FADD R17, R10, R17 ;  /* 0x000000110a117221 */ /* 0x010fca0000000000 */
[----:B------:R-:W-:Y:S04]  /*0ef0*/  STG.E desc[UR4][R2.64+0x10], R17 ;  /* 0x0000101102007986 */ /* 0x000fe8000c101904 */
[----:B------:R-:W2:Y:S04]  /*0f00*/  LDG.E R10, desc[UR4][R6.64+0x14] ;  /* 0x00001404060a7981 */ /* 0x000ea8000c1e1900 */
[----:B---3--:R1:W2:Y:S01]  /*0f10*/  LDG.E R19, desc[UR4][R4.64+0x14] ;  /* 0x0000140404137981 */ /* 0x0082a2000c1e1900 */
[----:B------:R-:W-:Y:S02]  /*0f20*/  IADD3 R14, P2, PT, R6, 0x20, RZ ;  /* 0x00000020060e7810 */ /* 0x000fe40007f5e0ff */
[----:B------:R-:W-:-:S02]  /*0f30*/  IADD3 R11, P1, PT, R11, 0x8, RZ ;  /* 0x000000080b0b7810 */ /* 0x000fc40007f3e0ff */
[----:B------:R-:W-:Y:S01]  /*0f40*/  IADD3 R12, P3, PT, R4, 0x20, RZ ;  /* 0x00000020040c7810 */ /* 0x000fe20007f7e0ff */
[----:B0-----:R-:W-:Y:S01]  /*0f50*/  IMAD.X R15, RZ, RZ, R7, P2 ;  /* 0x000000ffff0f7224 */ /* 0x001fe200010e0607 */
[----:B------:R-:W-:Y:S01]  /*0f60*/  PLOP3.LUT P0, PT, PT, PT, PT, 0x8, 0x80 ;  /* 0x000000000080781c */ /* 0x000fe20003f0e170 */
[----:B------:R-:W-:Y:S02]  /*0f70*/  IMAD.X R9, RZ, RZ, R9, P1 ;  /* 0x000000ffff097224 */ /* 0x000fe400008e0609 */
[----:B-1----:R-:W-:Y:S02]  /*0f80*/  IMAD.X R5, RZ, RZ, R5, P3 ;  /* 0x000000ffff057224 */ /* 0x002fe400018e0605 */
[----:B------:R-:W-:Y:S02]  /*0f90*/  IMAD.MOV.U32 R6, RZ, RZ, R14 ;  /* 0x000000ffff067224 */ /* 0x000fe400078e000e */
[----:B------:R-:W-:Y:S02]  /*0fa0*/  IMAD.MOV.U32 R7, RZ, RZ, R15 ;  /* 0x000000ffff077224 */ /* 0x000fe400078e000f */
[----:B------:R-:W-:-:S02]  /*0fb0*/  IMAD.MOV.U32 R4, RZ, RZ, R12 ;  /* 0x000000ffff047224 */ /* 0x000fc400078e000c */
[----:B--2---:R-:W-:Y:S01]  /*0fc0*/  FADD R19, R10, R19 ;  /* 0x000000130a137221 */ /* 0x004fe20000000000 */
[----:B------:R-:W-:-:S04]  /*0fd0*/  IADD3 R10, P4, PT, R2, 0x20, RZ ;  /* 0x00000020020a7810 */ /* 0x000fc80007f9e0ff */
[----:B------:R0:W-:Y:S01]  /*0fe0*/  STG.E desc[UR4][R2.64+0x14], R19 ;  /* 0x0000141302007986 */ /* 0x0001e2000c101904 */
[----:B------:R-:W-:Y:S02]  /*0ff0*/  IMAD.X R13, RZ, RZ, R3, P4 ;  /* 0x000000ffff0d7224 */ /* 0x000fe400020e0603 */
[----:B0-----:R-:W-:Y:S02]  /*1000*/  IMAD.MOV.U32 R2, RZ, RZ, R10 ;  /* 0x000000ffff027224 */ /* 0x001fe400078e000a */
[----:B------:R-:W-:-:S07]  /*1010*/  IMAD.MOV.U32 R3, RZ, RZ, R13 ;  /* 0x000000ffff037224 */ /* 0x000fce00078e000d */
.L_x_10:
[----:B------:R-:W-:Y:S05]  /*1020*/  BSYNC.RECONVERGENT B0 ;  /* 0x0000000000007941 */ /* 0x000fea0003800200 */
.L_x_9:
[----:B------:R-:W-:-:S04]  /*1030*/  ISETP.LT.U32.AND P1, PT, R11, R0, PT ;  /* 0x000000000b00720c */ /* 0x000fc80003f21070 */
[----:B------:R-:W-:-:S13]  /*1040*/  ISETP.LT.U32.OR.EX P0, PT, R9, R8, P0, P1 ;  /* 0x000000080900720c */ /* 0x000fda0000701510 */
[----:B------:R-:W-:Y:S05]  /*1050*/  @!P0 EXIT ;  /* 0x000000000000894d */ /* 0x000fea0003800000 */
[----:B------:R-:W2:Y:S04]  /*1060*/  LDG.E R0, desc[UR4][R6.64+-0x8] ;  /* 0xfffff80406007981 */ /* 0x000ea8000c1e1900 */
[----:B------:R-:W2:Y:S02]  /*1070*/  LDG.E R9, desc[UR4][R4.64+-0x8] ;  /* 0xfffff80404097981 */ /* 0x000ea4000c1e1900 */
[----:B--2---:R-:W-:-:S05]  /*1080*/  FADD R9, R0, R9 ;  /* 0x0000000900097221 */ /* 0x004fca0000000000 */
[----:B------:R-:W-:Y:S04]  /*1090*/  STG.E desc[UR4][R2.64+-0x8], R9 ;  /* 0xfffff80902007986 */ /* 0x000fe8000c101904 */
        /* <DEDUP_REMOVED lines=11> */
[----:B------:R-:W-:Y:S01]  /*1150*/  STG.E desc[UR4][R2.64+0x4], R15 ;  /* 0x0000040f02007986 */ /* 0x000fe2000c101904 */
[----:B------:R-:W-:Y:S05]  /*1160*/  EXIT ;  /* 0x000000000000794d */ /* 0x000fea0003800000 */
.L_x_11:
        /* <DEDUP_REMOVED lines=9> */
.L_x_15:


//--------------------- .text._Z11matrix_add3PfS_S_mm --------------------------
	.section	.text._Z11matrix_add3PfS_S_mm,"ax",@progbits
	.align	128
        .global         _Z11matrix_add3PfS_S_mm
        .type           _Z11matrix_add3PfS_S_mm,@function
        .size           _Z11matrix_add3PfS_S_mm,(.L_x_16 - _Z11matrix_add3PfS_S_mm)
        .other          _Z11matrix_add3PfS_S_mm,@"STO_CUDA_ENTRY STV_DEFAULT"
_Z11matrix_add3PfS_S_mm:
.text._Z11matrix_add3PfS_S_mm:
[----:B------:R-:W-:Y:S01]  /*0000*/  LDC R1, c[0x0][0x37c] ;  /* 0x0000df00ff017b82 */ /* 0x000fe20000000800 */
[----:B------:R-:W0:Y:S01]  /*0010*/  S2R R0, SR_TID.X ;  /* 0x0000000000007919 */ /* 0x000e220000002100 */
[----:B------:R-:W0:Y:S01]  /*0020*/  LDCU UR4, c[0x0][0x360] ;  /* 0x00006c00ff0477ac */ /* 0x000e220008000800 */
[----:B------:R-:W0:Y:S01]  /*0030*/  S2R R3, SR_CTAID.X ;  /* 0x0000000000037919 */ /* 0x000e220000002500 */
[----:B------:R-:W1:Y:S01]  /*0040*/  LDCU.64 UR6, c[0x0][0x398] ;  /* 0x00007300ff0677ac */ /* 0x000e620008000a00 */
[----:B------:R-:W2:Y:S01]  /*0050*/  LDCU.64 UR12, c[0x0][0x3a0] ;  /* 0x00007400ff0c77ac */ /* 0x000ea20008000a00 */
[----:B------:R-:W3:Y:S01]  /*0060*/  LDCU.128 UR8, c[0x0][0x380] ;  /* 0x00007000ff0877ac */ /* 0x000ee20008000c00 */
[----:B0-----:R-:W-:Y:S01]  /*0070*/  IMAD R0, R3, UR4, R0 ;  /* 0x0000000403007c24 */ /* 0x001fe2000f8e0200 */
[----:B------:R-:W0:Y:S04]  /*0080*/  LDCU.64 UR4, c[0x0][0x390] ;  /* 0x00007200ff0477ac */ /* 0x000e280008000a00 */
[----:B-1----:R-:W-:-:S04]  /*0090*/  ISETP.GE.U32.AND P0, PT, R0, UR6, PT ;  /* 0x0000000600007c0c */ /* 0x002fc8000bf06070 */
[----:B------:R-:W-:-:S13]  /*00a0*/  ISETP.GE.U32.AND.EX P0, PT, RZ, UR7, PT, P0 ;  /* 0x00000007ff007c0c */ /* 0x000fda000bf06100 */
[----:B0-23--:R-:W-:Y:S05]  /*00b0*/  @P0 EXIT ;  /* 0x000000000000094d */ /* 0x00dfea0003800000 */
[----:B------:R-:W0:Y:S01]  /*00c0*/  LDC.64 R12, c[0x0][0x358] ;  /* 0x0000d600ff0c7b82 */ /* 0x000e220000000a00 */
[----:B------:R-:W-:-:S07]  /*00d0*/  IMAD.MOV.U32 R11, RZ, RZ, RZ ;  /* 0x000000ffff0b7224 */ /* 0x000fce00078e00ff */
.L_x_12:
[----:B-1----:R-:W-:Y:S01]  /*00e0*/  IMAD.SHL.U32 R6, R0, 0x4, RZ ;  /* 0x0000000400067824 */ /* 0x002fe200078e00ff */
[C---:B0-----:R-:W-:Y:S02]  /*00f0*/  R2UR UR14, R12.reuse ;  /* 0x000000000c0e72ca */ /* 0x041fe400000e0000 */
[C---:B------:R-:W-:Y:S02]  /*0100*/  R2UR UR15, R13.reuse ;  /* 0x000000000d0f72ca */ /* 0x040fe400000e0000 */
[----:B------:R-:W-:Y:S02]  /*0110*/  R2UR UR16, R12 ;  /* 0x000000000c1072ca */ /* 0x000fe400000e0000 */
[----:B------:R-:W-:Y:S02]  /*0120*/  R2UR UR17, R13 ;  /* 0x000000000d1172ca */ /* 0x000fe400000e0000 */
[----:B------:R-:W-:Y:S02]  /*0130*/  SHF.L.U64.HI R7, R0, 0x2, R11 ;  /* 0x0000000200077819 */ /* 0x000fe4000001020b */
[----:B------:R-:W-:-:S02]  /*0140*/  IADD3 R4, P1, PT, R6, UR10, RZ ;  /* 0x0000000a06047c10 */ /* 0x000fc4000ff3e0ff */
[----:B------:R-:W-:Y:S02]  /*0150*/  IADD3 R2, P0, PT, R6, UR8, RZ ;  /* 0x0000000806027c10 */ /* 0x000fe4000ff1e0ff */
[C---:B------:R-:W-:Y:S02]  /*0160*/  IADD3.X R5, PT, PT, R7.reuse, UR11, RZ, P1, !PT ;  /* 0x0000000b07057c10 */ /* 0x040fe40008ffe4ff */
[----:B------:R-:W-:-:S04]  /*0170*/  IADD3.X R3, PT, PT, R7, UR9, RZ, P0, !PT ;  /* 0x0000000907037c10 */ /* 0x000fc800087fe4ff */
[----:B------:R-:W2:Y:S04]  /*0180*/  LDG.E R5, desc[UR16][R4.64] ;  /* 0x0000001004057981 */ /* 0x000ea8000c1e1900 */
[----:B------:R-:W2:Y:S01]  /*0190*/  LDG.E R2, desc[UR14][R2.64] ;  /* 0x0000000e02027981 */ /* 0x000ea2000c1e1900 */
[----:B------:R-:W-:-:S04]  /*01a0*/  IADD3 R6, P0, PT, R6, UR4, RZ ;  /* 0x0000000406067c10 */ /* 0x000fc8000ff1e0ff */
[----:B------:R-:W-:Y:S02]  /*01b0*/  IADD3.X R7, PT, PT, R7, UR5, RZ, P0, !PT ;  /* 0x0000000507077c10 */ /* 0x000fe400087fe4ff */
[----:B------:R-:W-:-:S04]  /*01c0*/  IADD3 R0, P0, PT, R0, UR12, RZ ;  /* 0x0000000c00007c10 */ /* 0x000fc8000ff1e0ff */
[----:B------:R-:W-:Y:S02]  /*01d0*/  IADD3.X R11, PT, PT, R11, UR13, RZ, P0, !PT ;  /* 0x0000000d0b0b7c10 */ /* 0x000fe400087fe4ff */
[----:B------:R-:W-:-:S04]  /*01e0*/  ISETP.GE.U32.AND P0, PT, R0, UR6, PT ;  /* 0x0000000600007c0c */ /* 0x000fc8000bf06070 */
[----:B------:R-:W-:Y:S01]  /*01f0*/  ISETP.GE.U32.AND.EX P0, PT, R11, UR7, PT, P0 ;  /* 0x000000070b007c0c */ /* 0x000fe2000bf06100 */
[----:B--2---:R-:W-:-:S05]  /*0200*/  FADD R9, R2, R5 ;  /* 0x0000000502097221 */ /* 0x004fca0000000000 */
[----:B------:R1:W-:Y:S07]  /*0210*/  STG.E desc[UR14][R6.64], R9 ;  /* 0x0000000906007986 */ /* 0x0003ee000c10190e */
[----:B------:R-:W-:Y:S05]  /*0220*/  @!P0 BRA `(.L_x_12) ;  /* 0xfffffffc00ac8947 */ /* 0x000fea000383ffff */
[----:B------:R-:W-:Y:S05]  /*0230*/  EXIT ;  /* 0x000000000000794d */ /* 0x000fea0003800000 */
.L_x_13:
        /* <DEDUP_REMOVED lines=12> */
.L_x_16:


//--------------------- .nv.shared.reserved.0     --------------------------
	.section	.nv.shared.reserved.0,"aw",@nobits
	.weak		__nv_reservedSMEM_offset_0_alias
	.size		__nv_reservedSMEM_offset_0_alias, 0, 64
	.other		__nv_reservedSMEM_offset_0_alias,@"STO_CUDA_RESERVED_SHARED STV_DEFAULT"
__nv_reservedSMEM_offset_0_alias:
	.zero		0
	.zero		64


//--------------------- .nv.constant0._Z10matrix_addPfS_S_m --------------------------
	.section	.nv.constant0._Z10matrix_addPfS_S_m,"a",@progbits
	.sectionflags	@""
	.align	4
.nv.constant0._Z10matrix_addPfS_S_m:
	.zero		928


//--------------------- .nv.constant0._Z11matrix_add2PfS_S_m --------------------------
	.section	.nv.constant0._Z11matrix_add2PfS_S_m,"a",@progbits
	.sectionflags	@""
	.align	4
.nv.constant0._Z11matrix_add2PfS_S_m:
	.zero		928


//--------------------- .nv.constant0._Z11matrix_add3PfS_S_mm --------------------------
	.section	.nv.constant0._Z11matrix_add3PfS_S_mm,"a",@progbits
	.sectionflags	@""
	.align	4
.nv.constant0._Z11matrix_add3PfS_S_mm:
	.zero		936


//--------------------- SYMBOLS --------------------------

	.type		.nv.reservedSmem.offset0,@object
	.size		.nv.reservedSmem.offset0,0x4
